	.headerflags	@"EF_CUDA_TEXMODE_UNIFIED EF_CUDA_64BIT_ADDRESS EF_CUDA_ACCELERATORS EF_CUDA_SM90 EF_CUDA_VIRTUAL_SM(EF_CUDA_SM90)"
	.elftype	@"ET_EXEC"


//--------------------- .nv.info                  --------------------------
	.section	.nv.info,"",@"SHT_CUDA_INFO"
	.align	4


	//----- nvinfo : EIATTR_REGCOUNT
	.align		4
        /*0000*/ 	.byte	0x04, 0x2f
        /*0002*/ 	.short	(.L_3 - .L_2)
	.align		4
.L_2:
        /*0004*/ 	.word	index@(triton_poi_fused__native_batch_norm_legit_no_training__prelu_kernel_add_18)
        /*0008*/ 	.word	0x00000017


	//----- nvinfo : EIATTR_MIN_STACK_SIZE
	.align		4
.L_3:
        /*000c*/ 	.byte	0x04, 0x12
        /*000e*/ 	.short	(.L_5 - .L_4)
	.align		4
.L_4:
        /*0010*/ 	.word	index@(triton_poi_fused__native_batch_norm_legit_no_training__prelu_kernel_add_18)
        /*0014*/ 	.word	0x00000000


	//----- nvinfo : EIATTR_FRAME_SIZE
	.align		4
.L_5:
        /*0018*/ 	.byte	0x04, 0x11
        /*001a*/ 	.short	(.L_7 - .L_6)
	.align		4
.L_6:
        /*001c*/ 	.word	index@(triton_poi_fused__native_batch_norm_legit_no_training__prelu_kernel_add_18)
        /*0020*/ 	.word	0x00000000


	//----- nvinfo : EIATTR_MIN_STACK_SIZE
	.align		4
.L_7:
        /*0024*/ 	.byte	0x04, 0x12
        /*0026*/ 	.short	(.L_9 - .L_8)
	.align		4
.L_8:
        /*0028*/ 	.word	index@(triton_poi_fused__native_batch_norm_legit_no_training__prelu_kernel_add_18)
        /*002c*/ 	.word	0x00000000
.L_9:


//--------------------- .nv.info.triton_poi_fused__native_batch_norm_legit_no_training__prelu_kernel_add_18 --------------------------
	.section	.nv.info.triton_poi_fused__native_batch_norm_legit_no_training__prelu_kernel_add_18,"",@"SHT_CUDA_INFO"
	.sectionflags	@""
	.align	4


	//----- nvinfo : EIATTR_CUDA_API_VERSION
	.align		4
        /*0000*/ 	.byte	0x04, 0x37
        /*0002*/ 	.short	(.L_11 - .L_10)
.L_10:
        /*0004*/ 	.word	0x0000007c


	//----- nvinfo : EIATTR_KPARAM_INFO
	.align		4
.L_11:
        /*0008*/ 	.byte	0x04, 0x17
        /*000a*/ 	.short	(.L_13 - .L_12)
.L_12:
        /*000c*/ 	.word	0x00000000
        /*0010*/ 	.short	0x0009
        /*0012*/ 	.short	0x0048
        /*0014*/ 	.byte	0x00, 0xf0, 0x11, 0x00


	//----- nvinfo : EIATTR_KPARAM_INFO
	.align		4
.L_13:
        /*0018*/ 	.byte	0x04, 0x17
        /*001a*/ 	.short	(.L_15 - .L_14)
.L_14:
        /*001c*/ 	.word	0x00000000
        /*0020*/ 	.short	0x0008
        /*0022*/ 	.short	0x0040
        /*0024*/ 	.byte	0x00, 0xf4, 0x21, 0x00


	//----- nvinfo : EIATTR_KPARAM_INFO
	.align		4
.L_15:
        /*0028*/ 	.byte	0x04, 0x17
        /*002a*/ 	.short	(.L_17 - .L_16)
.L_16:
        /*002c*/ 	.word	0x00000000
        /*0030*/ 	.short	0x0007
        /*0032*/ 	.short	0x0038
        /*0034*/ 	.byte	0x00, 0xf4, 0x21, 0x00


	//----- nvinfo : EIATTR_KPARAM_INFO
	.align		4
.L_17:
        /*0038*/ 	.byte	0x04, 0x17
        /*003a*/ 	.short	(.L_19 - .L_18)
.L_18:
        /*003c*/ 	.word	0x00000000
        /*0040*/ 	.short	0x0006
        /*0042*/ 	.short	0x0030
        /*0044*/ 	.byte	0x00, 0xf4, 0x21, 0x00


	//----- nvinfo : EIATTR_KPARAM_INFO
	.align		4
.L_19:
        /*0048*/ 	.byte	0x04, 0x17
        /*004a*/ 	.short	(.L_21 - .L_20)
.L_20:
        /*004c*/ 	.word	0x00000000
        /*0050*/ 	.short	0x0005
        /*0052*/ 	.short	0x0028
        /*0054*/ 	.byte	0x00, 0xf4, 0x21, 0x00


	//----- nvinfo : EIATTR_KPARAM_INFO
	.align		4
.L_21:
        /*0058*/ 	.byte	0x04, 0x17
        /*005a*/ 	.short	(.L_23 - .L_22)
.L_22:
        /*005c*/ 	.word	0x00000000
        /*0060*/ 	.short	0x0004
        /*0062*/ 	.short	0x0020
        /*0064*/ 	.byte	0x00, 0xf4, 0x21, 0x00


	//----- nvinfo : EIATTR_KPARAM_INFO
	.align		4
.L_23:
        /*0068*/ 	.byte	0x04, 0x17
        /*006a*/ 	.short	(.L_25 - .L_24)
.L_24:
        /*006c*/ 	.word	0x00000000
        /*0070*/ 	.short	0x0003
        /*0072*/ 	.short	0x0018
        /*0074*/ 	.byte	0x00, 0xf4, 0x21, 0x00


	//----- nvinfo : EIATTR_KPARAM_INFO
	.align		4
.L_25:
        /*0078*/ 	.byte	0x04, 0x17
        /*007a*/ 	.short	(.L_27 - .L_26)
.L_26:
        /*007c*/ 	.word	0x00000000
        /*0080*/ 	.short	0x0002
        /*0082*/ 	.short	0x0010
        /*0084*/ 	.byte	0x00, 0xf4, 0x21, 0x00


	//----- nvinfo : EIATTR_KPARAM_INFO
	.align		4
.L_27:
        /*0088*/ 	.byte	0x04, 0x17
        /*008a*/ 	.short	(.L_29 - .L_28)
.L_28:
        /*008c*/ 	.word	0x00000000
        /*0090*/ 	.short	0x0001
        /*0092*/ 	.short	0x0008
        /*0094*/ 	.byte	0x00, 0xf4, 0x21, 0x00


	//----- nvinfo : EIATTR_KPARAM_INFO
	.align		4
.L_29:
        /*0098*/ 	.byte	0x04, 0x17
        /*009a*/ 	.short	(.L_31 - .L_30)
.L_30:
        /*009c*/ 	.word	0x00000000
        /*00a0*/ 	.short	0x0000
        /*00a2*/ 	.short	0x0000
        /*00a4*/ 	.byte	0x00, 0xf4, 0x21, 0x00


	//----- nvinfo : EIATTR_SPARSE_MMA_MASK
	.align		4
.L_31:
        /*00a8*/ 	.byte	0x03, 0x50
        /*00aa*/ 	.short	0x0000


	//----- nvinfo : EIATTR_MAXREG_COUNT
	.align		4
        /*00ac*/ 	.byte	0x03, 0x1b
        /*00ae*/ 	.short	0x00ff


	//----- nvinfo : EIATTR_EXIT_INSTR_OFFSETS
	.align		4
        /*00b0*/ 	.byte	0x04, 0x1c
        /*00b2*/ 	.short	(.L_33 - .L_32)


	//   ....[0]....
.L_32:
        /*00b4*/ 	.word	0x00000420


	//----- nvinfo : EIATTR_REQNTID
	.align		4
.L_33:
        /*00b8*/ 	.byte	0x04, 0x10
        /*00ba*/ 	.short	(.L_35 - .L_34)
.L_34:
        /*00bc*/ 	.word	0x00000080
        /*00c0*/ 	.word	0x00000001
        /*00c4*/ 	.word	0x00000001


	//----- nvinfo : EIATTR_CBANK_PARAM_SIZE
	.align		4
.L_35:
        /*00c8*/ 	.byte	0x03, 0x19
        /*00ca*/ 	.short	0x004c


	//----- nvinfo : EIATTR_PARAM_CBANK
	.align		4
        /*00cc*/ 	.byte	0x04, 0x0a
        /*00ce*/ 	.short	(.L_37 - .L_36)
	.align		4
.L_36:
        /*00d0*/ 	.word	index@(.nv.constant0.triton_poi_fused__native_batch_norm_legit_no_training__prelu_kernel_add_18)
        /*00d4*/ 	.short	0x0210
        /*00d6*/ 	.short	0x004c


	//----- nvinfo : EIATTR_SW_WAR
	.align		4
.L_37:
        /*00d8*/ 	.byte	0x04, 0x36
        /*00da*/ 	.short	(.L_39 - .L_38)
.L_38:
        /*00dc*/ 	.word	0x00000008
.L_39:


//--------------------- .nv.callgraph             --------------------------
	.section	.nv.callgraph,"",@"SHT_CUDA_CALLGRAPH"
	.align	4
	.sectionentsize	8
	.align		4
        /*0000*/ 	.word	0x00000000
	.align		4
        /*0004*/ 	.word	0xffffffff
	.align		4
        /*0008*/ 	.word	0x00000000
	.align		4
        /*000c*/ 	.word	0xfffffffe
	.align		4
        /*0010*/ 	.word	0x00000000
	.align		4
        /*0014*/ 	.word	0xfffffffd
	.align		4
        /*0018*/ 	.word	0x00000000
	.align		4
        /*001c*/ 	.word	0xfffffffc


//--------------------- .nv.constant4             --------------------------
	.section	.nv.constant4,"a",@progbits
	.align	8
	.align		8
.nv.constant4:
        /*0000*/ 	.dword	_$_str
	.align		8
        /*0008*/ 	.dword	_$_str_$_2


//--------------------- .text.triton_poi_fused__native_batch_norm_legit_no_training__prelu_kernel_add_18 --------------------------
	.section	.text.triton_poi_fused__native_batch_norm_legit_no_training__prelu_kernel_add_18,"ax",@progbits
	.align	128
        .global         triton_poi_fused__native_batch_norm_legit_no_training__prelu_kernel_add_18
        .type           triton_poi_fused__native_batch_norm_legit_no_training__prelu_kernel_add_18,@function
        .size           triton_poi_fused__native_batch_norm_legit_no_training__prelu_kernel_add_18,(.L_x_1 - triton_poi_fused__native_batch_norm_legit_no_training__prelu_kernel_add_18)
        .other          triton_poi_fused__native_batch_norm_legit_no_training__prelu_kernel_add_18,@"STO_CUDA_ENTRY STV_DEFAULT"
triton_poi_fused__native_batch_norm_legit_no_training__prelu_kernel_add_18:
.text.triton_poi_fused__native_batch_norm_legit_no_training__prelu_kernel_add_18:
[----:B------:R-:W-:Y:S01]  /*0000*/  LDC R1, c[0x0][0x28] ;  /* 0x00000a00ff017b82 */ /* 0x000fe20000000800 */
[----:B------:R-:W1:Y:S07]  /*0010*/  S2R R0, SR_TID.X ;  /* 0x0000000000007919 */ /* 0x000e6e0000002100 */
[----:B------:R-:W2:Y:S01]  /*0020*/  LDC.64 R12, c[0x0][0x220] ;  /* 0x00008800ff0c7b82 */ /* 0x000ea20000000a00 */
[----:B------:R-:W-:Y:S01]  /*0030*/  ULDC.64 UR4, c[0x0][0x208] ;  /* 0x0000820000047ab9 */ /* 0x000fe20000000a00 */
[----:B------:R-:W3:Y:S06]  /*0040*/  S2R R5, SR_CTAID.X ;  /* 0x0000000000057919 */ /* 0x000eec0000002500 */
[----:B------:R-:W4:Y:S08]  /*0050*/  LDC.64 R14, c[0x0][0x218] ;  /* 0x00008600ff0e7b82 */ /* 0x000f300000000a00 */
[----:B------:R-:W5:Y:S08]  /*0060*/  LDC.64 R18, c[0x0][0x230] ;  /* 0x00008c00ff127b82 */ /* 0x000f700000000a00 */
[----:B------:R-:W5:Y:S01]  /*0070*/  LDC.64 R16, c[0x0][0x228] ;  /* 0x00008a00ff107b82 */ /* 0x000f620000000a00 */
[----:B-1----:R-:W-:-:S07]  /*0080*/  SHF.L.U32 R0, R0, 0x1, RZ ;  /* 0x0000000100007819 */ /* 0x002fce00000006ff */
[----:B------:R-:W1:Y:S01]  /*0090*/  LDC.64 R8, c[0x0][0x238] ;  /* 0x00008e00ff087b82 */ /* 0x000e620000000a00 */
[----:B---3--:R-:W-:Y:S02]  /*00a0*/  SHF.R.S32.HI R3, RZ, 0x17, R5 ;  /* 0x00000017ff037819 */ /* 0x008fe40000011405 */
[----:B------:R-:W-:Y:S02]  /*00b0*/  LOP3.LUT R0, R0, 0xfe, RZ, 0xc0, !PT ;  /* 0x000000fe00007812 */ /* 0x000fe400078ec0ff */
[----:B------:R-:W-:Y:S02]  /*00c0*/  SGXT R3, R3, 0x1 ;  /* 0x000000010303781a */ /* 0x000fe40000000200 */
[----:B------:R-:W-:Y:S02]  /*00d0*/  LEA R0, R5, R0, 0x8 ;  /* 0x0000000005007211 */ /* 0x000fe400078e40ff */
[----:B------:R-:W3:Y:S02]  /*00e0*/  LDC.64 R4, c[0x0][0x240] ;  /* 0x00009000ff047b82 */ /* 0x000ee40000000a00 */
[----:B------:R-:W-:-:S04]  /*00f0*/  LEA.HI R3, R3, R0, RZ, 0x6 ;  /* 0x0000000003037211 */ /* 0x000fc800078f30ff */
[----:B------:R-:W-:-:S04]  /*0100*/  SHF.R.S32.HI R3, RZ, 0x6, R3 ;  /* 0x00000006ff037819 */ /* 0x000fc80000011403 */
[----:B------:R-:W-:-:S04]  /*0110*/  LEA.HI R2, R3, R3, RZ, 0x7 ;  /* 0x0000000303027211 */ /* 0x000fc800078f38ff */
[----:B------:R-:W-:-:S04]  /*0120*/  LOP3.LUT R2, R2, 0xffffff80, RZ, 0xc0, !PT ;  /* 0xffffff8002027812 */ /* 0x000fc800078ec0ff */
[----:B------:R-:W-:Y:S02]  /*0130*/  IADD3 R7, R3, -R2, RZ ;  /* 0x8000000203077210 */ /* 0x000fe40007ffe0ff */
[----:B------:R-:W1:Y:S03]  /*0140*/  LDC.64 R2, c[0x0][0x210] ;  /* 0x00008400ff027b82 */ /* 0x000e660000000a00 */
[----:B--2---:R-:W-:-:S05]  /*0150*/  IMAD.WIDE R12, R7, 0x4, R12 ;  /* 0x00000004070c7825 */ /* 0x004fca00078e020c */
[----:B------:R2:W3:Y:S01]  /*0160*/  LDG.E.EL R6, desc[UR4][R12.64] ;  /* 0x000000040c067981 */ /* 0x0004e2000c2e1900 */
[----:B----4-:R-:W-:-:S05]  /*0170*/  IMAD.WIDE R14, R7, 0x4, R14 ;  /* 0x00000004070e7825 */ /* 0x010fca00078e020e */
[----:B------:R-:W4:Y:S01]  /*0180*/  LDG.E.EL R10, desc[UR4][R14.64] ;  /* 0x000000040e0a7981 */ /* 0x000f22000c2e1900 */
[----:B0----5:R-:W-:-:S04]  /*0190*/  IMAD.WIDE R16, R7, 0x4, R16 ;  /* 0x0000000407107825 */ /* 0x021fc800078e0210 */
[C---:B-1----:R-:W-:Y:S01]  /*01a0*/  IMAD.WIDE R2, R0.reuse, 0x4, R2 ;  /* 0x0000000400027825 */ /* 0x042fe200078e0202 */
[----:B------:R-:W5:Y:S03]  /*01b0*/  LDG.E.EL R11, desc[UR4][R16.64] ;  /* 0x00000004100b7981 */ /* 0x000f66000c2e1900 */
[C---:B--2---:R-:W-:Y:S02]  /*01c0*/  IMAD.WIDE R12, R7.reuse, 0x4, R18 ;  /* 0x00000004070c7825 */ /* 0x044fe400078e0212 */
[----:B------:R-:W4:Y:S02]  /*01d0*/  LDG.E.64 R2, desc[UR4][R2.64] ;  /* 0x0000000402027981 */ /* 0x000f24000c1e1b00 */
[----:B------:R-:W-:Y:S02]  /*01e0*/  IMAD.WIDE R8, R0, 0x4, R8 ;  /* 0x0000000400087825 */ /* 0x000fe400078e0208 */
[----:B------:R0:W5:Y:S02]  /*01f0*/  LDG.E.EL R12, desc[UR4][R12.64] ;  /* 0x000000040c0c7981 */ /* 0x000164000c2e1900 */
[----:B---3--:R-:W-:-:S02]  /*0200*/  IMAD.WIDE R18, R7, 0x4, R4 ;  /* 0x0000000407127825 */ /* 0x008fc400078e0204 */
[----:B------:R1:W2:Y:S04]  /*0210*/  LDG.E.64 R4, desc[UR4][R8.64] ;  /* 0x0000000408047981 */ /* 0x0002a8000c1e1b00 */
[----:B------:R-:W3:Y:S01]  /*0220*/  LDG.E.EL R18, desc[UR4][R18.64] ;  /* 0x0000000412127981 */ /* 0x000ee2000c2e1900 */
[----:B0-----:R-:W-:Y:S01]  /*0230*/  HFMA2.MMA R13, -RZ, RZ, 1.625, 0 ;  /* 0x3e800000ff0d7435 */ /* 0x001fe200000001ff */
[----:B-1----:R-:W0:Y:S02]  /*0240*/  LDC.64 R8, c[0x0][0x248] ;  /* 0x00009200ff087b82 */ /* 0x002e240000000a00 */
[----:B0-----:R-:W-:-:S04]  /*0250*/  IMAD.WIDE R8, R0, 0x4, R8 ;  /* 0x0000000400087825 */ /* 0x001fc800078e0208 */
[----:B------:R-:W-:Y:S02]  /*0260*/  FADD R20, R6, 9.9999997473787516356e-06 ;  /* 0x3727c5ac06147421 */ /* 0x000fe40000000000 */
[----:B------:R-:W0:Y:S02]  /*0270*/  LDC.64 R6, c[0x0][0x250] ;  /* 0x00009400ff067b82 */ /* 0x000e240000000a00 */
[----:B------:R-:W1:Y:S02]  /*0280*/  MUFU.SQRT R14, R20 ;  /* 0x00000014000e7308 */ /* 0x000e640000002000 */
[C---:B-1----:R-:W-:Y:S02]  /*0290*/  FSETP.GT.AND P0, PT, R14.reuse, 8.50705917302346158658e+37, PT ;  /* 0x7e8000000e00780b */ /* 0x042fe40003f04000 */
[----:B------:R-:W-:-:S11]  /*02a0*/  FSETP.GEU.AND P1, PT, R14, 1.175494350822287508e-38, PT ;  /* 0x008000000e00780b */ /* 0x000fd60003f2e000 */
[----:B------:R-:W-:-:S04]  /*02b0*/  @P0 FMUL R14, R14, 0.25 ;  /* 0x3e8000000e0e0820 */ /* 0x000fc80000400000 */
[----:B------:R-:W-:-:S06]  /*02c0*/  @!P1 FMUL R14, R14, 16777216 ;  /* 0x4b8000000e0e9820 */ /* 0x000fcc0000400000 */
[----:B------:R-:W1:Y:S01]  /*02d0*/  MUFU.RCP R14, R14 ;  /* 0x0000000e000e7308 */ /* 0x000e620000001000 */
[----:B------:R-:W-:Y:S01]  /*02e0*/  FSEL R13, R13, 1, P0 ;  /* 0x3f8000000d0d7808 */ /* 0x000fe20000000000 */
[----:B----4-:R-:W-:-:S04]  /*02f0*/  FADD R2, R2, -R10 ;  /* 0x8000000a02027221 */ /* 0x010fc80000000000 */
[----:B------:R-:W-:Y:S01]  /*0300*/  @!P1 FMUL R13, R13, 16777216 ;  /* 0x4b8000000d0d9820 */ /* 0x000fe20000400000 */
[----:B------:R-:W-:-:S03]  /*0310*/  FADD R3, R3, -R10 ;  /* 0x8000000a03037221 */ /* 0x000fc60000000000 */
[----:B-1----:R-:W-:-:S04]  /*0320*/  FMUL R13, R14, R13 ;  /* 0x0000000d0e0d7220 */ /* 0x002fc80000400000 */
[-C--:B------:R-:W-:Y:S01]  /*0330*/  FMUL R2, R2, R13.reuse ;  /* 0x0000000d02027220 */ /* 0x080fe20000400000 */
[----:B------:R-:W-:-:S03]  /*0340*/  FMUL R3, R3, R13 ;  /* 0x0000000d03037220 */ /* 0x000fc60000400000 */
[C-C-:B-----5:R-:W-:Y:S01]  /*0350*/  FFMA R13, R11.reuse, R2, R12.reuse ;  /* 0x000000020b0d7223 */ /* 0x160fe2000000000c */
[----:B------:R-:W-:-:S03]  /*0360*/  FFMA R12, R11, R3, R12 ;  /* 0x000000030b0c7223 */ /* 0x000fc6000000000c */
[----:B--2---:R-:W-:Y:S01]  /*0370*/  FADD R2, R4, R13 ;  /* 0x0000000d04027221 */ /* 0x004fe20000000000 */
[----:B------:R-:W-:Y:S01]  /*0380*/  FADD R3, R5, R12 ;  /* 0x0000000c05037221 */ /* 0x000fe20000000000 */
[----:B------:R-:W-:Y:S02]  /*0390*/  FSETP.GT.AND P0, PT, R13, -R4, PT ;  /* 0x800000040d00720b */ /* 0x000fe40003f04000 */
[C---:B---3--:R-:W-:Y:S01]  /*03a0*/  FMUL R11, R18.reuse, R2 ;  /* 0x00000002120b7220 */ /* 0x048fe20000400000 */
[----:B------:R-:W-:Y:S01]  /*03b0*/  FMUL R18, R18, R3 ;  /* 0x0000000312127220 */ /* 0x000fe20000400000 */
[----:B------:R-:W-:Y:S01]  /*03c0*/  FSETP.GT.AND P1, PT, R12, -R5, PT ;  /* 0x800000050c00720b */ /* 0x000fe20003f24000 */
[----:B0-----:R-:W-:Y:S02]  /*03d0*/  IMAD.WIDE R6, R0, 0x4, R6 ;  /* 0x0000000400067825 */ /* 0x001fe400078e0206 */
[----:B------:R-:W-:Y:S02]  /*03e0*/  FSEL R4, R2, R11, P0 ;  /* 0x0000000b02047208 */ /* 0x000fe40000000000 */
[----:B------:R-:W-:Y:S01]  /*03f0*/  FSEL R5, R3, R18, P1 ;  /* 0x0000001203057208 */ /* 0x000fe20000800000 */
[----:B------:R-:W-:Y:S04]  /*0400*/  STG.E.64 desc[UR4][R8.64], R2 ;  /* 0x0000000208007986 */ /* 0x000fe8000c101b04 */
[----:B------:R-:W-:Y:S01]  /*0410*/  STG.E.64 desc[UR4][R6.64], R4 ;  /* 0x0000000406007986 */ /* 0x000fe2000c101b04 */
[----:B------:R-:W-:Y:S05]  /*0420*/  EXIT ;  /* 0x000000000000794d */ /* 0x000fea0003800000 */
.L_x_0:
[----:B------:R-:W-:-:S00]  /*0430*/  BRA `(.L_x_0) ;  /* 0xfffffffc00fc7947 */ /* 0x000fc0000383ffff */
[----:B------:R-:W-:-:S00]  /*0440*/  NOP ;  /* 0x0000000000007918 */ /* 0x000fc00000000000 */
        /* <DEDUP_REMOVED lines=11> */
.L_x_1:


//--------------------- .nv.global.init           --------------------------
	.section	.nv.global.init,"aw",@progbits
.nv.global.init:
	.type		_$_str,@object
	.size		_$_str,(_$_str_$_2 - _$_str)
_$_str:
        /*0000*/ 	.byte	0x5f, 0x5f, 0x43, 0x55, 0x44, 0x41, 0x5f, 0x46, 0x54, 0x5a, 0x00
	.type		_$_str_$_2,@object
	.size		_$_str_$_2,(.L_1 - _$_str_$_2)
_$_str_$_2:
        /*000b*/ 	.byte	0x5f, 0x5f, 0x43, 0x55, 0x44, 0x41, 0x5f, 0x50, 0x52, 0x45, 0x43, 0x5f, 0x53, 0x51, 0x52, 0x54
        /*001b*/ 	.byte	0x00
.L_1:


//--------------------- .nv.constant0.triton_poi_fused__native_batch_norm_legit_no_training__prelu_kernel_add_18 --------------------------
	.section	.nv.constant0.triton_poi_fused__native_batch_norm_legit_no_training__prelu_kernel_add_18,"a",@progbits
	.sectionflags	@""
	.align	4
.nv.constant0.triton_poi_fused__native_batch_norm_legit_no_training__prelu_kernel_add_18:
	.zero		604
